//
// Generated by NVIDIA NVVM Compiler
//
// Compiler Build ID: CL-36424714
// Cuda compilation tools, release 13.0, V13.0.88
// Based on NVVM 20.0.0
//

.version 9.0
.target sm_100
.address_size 64

	// .globl	_Z6warmupv
.extern .func  (.param .b32 func_retval0) vprintf
(
	.param .b64 vprintf_param_0,
	.param .b64 vprintf_param_1
)
;
.global .align 1 .b8 $str[18] = {119, 97, 114, 109, 117, 112, 32, 99, 111, 109, 112, 108, 101, 116, 101, 46, 10};
.extern .shared .align 16 .b8 sdata[];

.visible .entry _Z6warmupv()
{
	.reg .pred 	%p<2>;
	.reg .b32 	%r<8>;
	.reg .b64 	%rd<3>;

	mov.u32 	%r1, %ctaid.x;
	mov.u32 	%r2, %ntid.x;
	mul.lo.s32 	%r3, %r1, %r2;
	mov.u32 	%r4, %tid.x;
	neg.s32 	%r5, %r4;
	setp.ne.s32 	%p1, %r3, %r5;
	@%p1 bra 	$L__BB0_2;
	mov.u64 	%rd1, $str;
	cvta.global.u64 	%rd2, %rd1;
	{ // callseq 0, 0
	.param .b64 param0;
	st.param.b64 	[param0], %rd2;
	.param .b64 param1;
	st.param.b64 	[param1], 0;
	.param .b32 retval0;
	call.uni (retval0), 
	vprintf, 
	(
	param0, 
	param1
	);
	ld.param.b32 	%r6, [retval0];
	} // callseq 0
$L__BB0_2:
	ret;

}
	// .globl	_Z13scan_with_maxPKiPii
.visible .entry _Z13scan_with_maxPKiPii(
	.param .u64 .ptr .align 1 _Z13scan_with_maxPKiPii_param_0,
	.param .u64 .ptr .align 1 _Z13scan_with_maxPKiPii_param_1,
	.param .u32 _Z13scan_with_maxPKiPii_param_2
)
{
	.reg .pred 	%p<6>;
	.reg .b32 	%r<27>;
	.reg .b64 	%rd<9>;

	ld.param.u64 	%rd1, [_Z13scan_with_maxPKiPii_param_0];
	ld.param.u64 	%rd2, [_Z13scan_with_maxPKiPii_param_1];
	ld.param.u32 	%r12, [_Z13scan_with_maxPKiPii_param_2];
	mov.u32 	%r14, %ctaid.x;
	mov.u32 	%r1, %ntid.x;
	mov.u32 	%r2, %tid.x;
	mad.lo.s32 	%r3, %r14, %r1, %r2;
	setp.ge.s32 	%p1, %r3, %r12;
	mov.b32 	%r24, -2147483648;
	@%p1 bra 	$L__BB1_2;
	cvta.to.global.u64 	%rd3, %rd1;
	mul.wide.s32 	%rd4, %r3, 4;
	add.s64 	%rd5, %rd3, %rd4;
	ld.global.nc.u32 	%r24, [%rd5];
$L__BB1_2:
	shl.b32 	%r15, %r2, 2;
	mov.u32 	%r16, sdata;
	add.s32 	%r6, %r16, %r15;
	st.shared.u32 	[%r6], %r24;
	setp.lt.u32 	%p2, %r1, 2;
	@%p2 bra 	$L__BB1_7;
	mov.b32 	%r25, 1;
$L__BB1_4:
	ld.shared.u32 	%r26, [%r6];
	setp.lt.u32 	%p3, %r2, %r25;
	@%p3 bra 	$L__BB1_6;
	sub.s32 	%r18, %r2, %r25;
	shl.b32 	%r19, %r18, 2;
	add.s32 	%r21, %r16, %r19;
	ld.shared.u32 	%r22, [%r21];
	max.s32 	%r26, %r22, %r26;
$L__BB1_6:
	bar.sync 	0;
	st.shared.u32 	[%r6], %r26;
	bar.sync 	0;
	shl.b32 	%r25, %r25, 1;
	setp.lt.u32 	%p4, %r25, %r1;
	@%p4 bra 	$L__BB1_4;
$L__BB1_7:
	setp.ge.s32 	%p5, %r3, %r12;
	@%p5 bra 	$L__BB1_9;
	ld.shared.u32 	%r23, [%r6];
	cvta.to.global.u64 	%rd6, %rd2;
	mul.wide.s32 	%rd7, %r3, 4;
	add.s64 	%rd8, %rd6, %rd7;
	st.global.u32 	[%rd8], %r23;
$L__BB1_9:
	ret;

}


// ===== COMPILED SASS (sm_100) =====

	.target	sm_100

	.elftype	@"ET_EXEC"


//--------------------- .note.nv.tkinfo           --------------------------
	.section	.note.nv.tkinfo,"",@"SHT_NOTE"
	.sectionflags	@"SHF_NOTE_NV_TKINFO"
	.tkinfo
        /*0018*/ 	.word	0x00000002
        /*0030*/ 	.string	""
        /*0030*/ 	.string	"ptxas"
        /*0030*/ 	.string	"Cuda compilation tools, release 13.0, V13.0.88"
        /*0030*/ 	.string	"Build cuda_13.0.r13.0/compiler.36424714_0"
        /*0030*/ 	.string	"-arch sm_100 -m 64 "



//--------------------- .note.nv.cuinfo           --------------------------
	.section	.note.nv.cuinfo,"",@"SHT_NOTE"
	.sectionflags	@"SHF_NOTE_NV_CUINFO"
        /*0018*/ 	.short	0x0002
        /*001a*/ 	.short	0x0064
        /*001c*/ 	.short	0x0082
	.zero		2


//--------------------- .nv.info                  --------------------------
	.section	.nv.info,"",@"SHT_CUDA_INFO"
	.align	4


	//----- nvinfo : EIATTR_REGCOUNT
	.align		4
        /*0000*/ 	.byte	0x04, 0x2f
        /*0002*/ 	.short	(.L_2 - .L_1)
	.align		4
.L_1:
        /*0004*/ 	.word	index@(_Z6warmupv)
        /*0008*/ 	.word	0x00000018


	//----- nvinfo : EIATTR_FRAME_SIZE
	.align		4
.L_2:
        /*000c*/ 	.byte	0x04, 0x11
        /*000e*/ 	.short	(.L_4 - .L_3)
	.align		4
.L_3:
        /*0010*/ 	.word	index@(_Z6warmupv)
        /*0014*/ 	.word	0x00000000


	//----- nvinfo : EIATTR_REGCOUNT
	.align		4
.L_4:
        /*0018*/ 	.byte	0x04, 0x2f
        /*001a*/ 	.short	(.L_6 - .L_5)
	.align		4
.L_5:
        /*001c*/ 	.word	index@(_Z13scan_with_maxPKiPii)
        /*0020*/ 	.word	0x0000000c


	//----- nvinfo : EIATTR_FRAME_SIZE
	.align		4
.L_6:
        /*0024*/ 	.byte	0x04, 0x11
        /*0026*/ 	.short	(.L_8 - .L_7)
	.align		4
.L_7:
        /*0028*/ 	.word	index@(_Z13scan_with_maxPKiPii)
        /*002c*/ 	.word	0x00000000


	//----- nvinfo : EIATTR_MIN_STACK_SIZE
	.align		4
.L_8:
        /*0030*/ 	.byte	0x04, 0x12
        /*0032*/ 	.short	(.L_10 - .L_9)
	.align		4
.L_9:
        /*0034*/ 	.word	index@(_Z13scan_with_maxPKiPii)
        /*0038*/ 	.word	0x00000000


	//----- nvinfo : EIATTR_MIN_STACK_SIZE
	.align		4
.L_10:
        /*003c*/ 	.byte	0x04, 0x12
        /*003e*/ 	.short	(.L_12 - .L_11)
	.align		4
.L_11:
        /*0040*/ 	.word	index@(_Z6warmupv)
        /*0044*/ 	.word	0x00000000
.L_12:


//--------------------- .nv.compat                --------------------------
	.section	.nv.compat,"",@"SHT_CUDA_COMPAT_INFO"
	.align	4
        /*0000*/ 	.byte	0x02, 0x09, 0x00, 0x00, 0x02, 0x02, 0x01, 0x00, 0x02, 0x05, 0x05, 0x00, 0x03, 0x07, 0x01, 0x01
        /*0010*/ 	.byte	0x02, 0x03, 0x00, 0x00, 0x02, 0x06, 0x01, 0x00, 0x04, 0x0b, 0x08, 0x00, 0x09, 0x00, 0x00, 0x00
        /*0020*/ 	.byte	0x00, 0x00, 0x00, 0x00


//--------------------- .nv.info._Z13scan_with_maxPKiPii --------------------------
	.section	.nv.info._Z13scan_with_maxPKiPii,"",@"SHT_CUDA_INFO"
	.sectionflags	@""
	.align	4


	//----- nvinfo : EIATTR_CUDA_API_VERSION
	.align		4
        /*0000*/ 	.byte	0x04, 0x37
        /*0002*/ 	.short	(.L_14 - .L_13)
.L_13:
        /*0004*/ 	.word	0x00000082


	//----- nvinfo : EIATTR_KPARAM_INFO
	.align		4
.L_14:
        /*0008*/ 	.byte	0x04, 0x17
        /*000a*/ 	.short	(.L_16 - .L_15)
.L_15:
        /*000c*/ 	.word	0x00000000
        /*0010*/ 	.short	0x0002
        /*0012*/ 	.short	0x0010
        /*0014*/ 	.byte	0x00, 0xf0, 0x11, 0x00


	//----- nvinfo : EIATTR_KPARAM_INFO
	.align		4
.L_16:
        /*0018*/ 	.byte	0x04, 0x17
        /*001a*/ 	.short	(.L_18 - .L_17)
.L_17:
        /*001c*/ 	.word	0x00000000
        /*0020*/ 	.short	0x0001
        /*0022*/ 	.short	0x0008
        /*0024*/ 	.byte	0x00, 0xf5, 0x21, 0x00


	//----- nvinfo : EIATTR_KPARAM_INFO
	.align		4
.L_18:
        /*0028*/ 	.byte	0x04, 0x17
        /*002a*/ 	.short	(.L_20 - .L_19)
.L_19:
        /*002c*/ 	.word	0x00000000
        /*0030*/ 	.short	0x0000
        /*0032*/ 	.short	0x0000
        /*0034*/ 	.byte	0x00, 0xf5, 0x21, 0x00


	//----- nvinfo : EIATTR_SPARSE_MMA_MASK
	.align		4
.L_20:
        /*0038*/ 	.byte	0x03, 0x50
        /*003a*/ 	.short	0x0000


	//----- nvinfo : EIATTR_MAXREG_COUNT
	.align		4
        /*003c*/ 	.byte	0x03, 0x1b
        /*003e*/ 	.short	0x00ff


	//----- nvinfo : EIATTR_NUM_BARRIERS
	.align		4
        /*0040*/ 	.byte	0x02, 0x4c
        /*0042*/ 	.byte	0x01
	.zero		1


	//----- nvinfo : EIATTR_MERCURY_ISA_VERSION
	.align		4
        /*0044*/ 	.byte	0x03, 0x5f
        /*0046*/ 	.short	0x0101


	//----- nvinfo : EIATTR_VRC_CTA_INIT_COUNT
	.align		4
        /*0048*/ 	.byte	0x02, 0x4a
	.zero		1
	.zero		1


	//----- nvinfo : EIATTR_EXIT_INSTR_OFFSETS
	.align		4
        /*004c*/ 	.byte	0x04, 0x1c
        /*004e*/ 	.short	(.L_22 - .L_21)


	//   ....[0]....
.L_21:
        /*0050*/ 	.word	0x00000220


	//   ....[1]....
        /*0054*/ 	.word	0x00000270


	//----- nvinfo : EIATTR_CBANK_PARAM_SIZE
	.align		4
.L_22:
        /*0058*/ 	.byte	0x03, 0x19
        /*005a*/ 	.short	0x0014


	//----- nvinfo : EIATTR_PARAM_CBANK
	.align		4
        /*005c*/ 	.byte	0x04, 0x0a
        /*005e*/ 	.short	(.L_24 - .L_23)
	.align		4
.L_23:
        /*0060*/ 	.word	index@(.nv.constant0._Z13scan_with_maxPKiPii)
        /*0064*/ 	.short	0x0380
        /*0066*/ 	.short	0x0014


	//----- nvinfo : EIATTR_SW_WAR
	.align		4
.L_24:
        /*0068*/ 	.byte	0x04, 0x36
        /*006a*/ 	.short	(.L_26 - .L_25)
.L_25:
        /*006c*/ 	.word	0x00000008
.L_26:


//--------------------- .nv.info._Z6warmupv       --------------------------
	.section	.nv.info._Z6warmupv,"",@"SHT_CUDA_INFO"
	.sectionflags	@""
	.align	4


	//----- nvinfo : EIATTR_CUDA_API_VERSION
	.align		4
        /*0000*/ 	.byte	0x04, 0x37
        /*0002*/ 	.short	(.L_28 - .L_27)
.L_27:
        /*0004*/ 	.word	0x00000082


	//----- nvinfo : EIATTR_SPARSE_MMA_MASK
	.align		4
.L_28:
        /*0008*/ 	.byte	0x03, 0x50
        /*000a*/ 	.short	0x0000


	//----- nvinfo : EIATTR_MAXREG_COUNT
	.align		4
        /*000c*/ 	.byte	0x03, 0x1b
        /*000e*/ 	.short	0x00ff


	//----- nvinfo : EIATTR_EXTERNS
	.align		4
        /*0010*/ 	.byte	0x04, 0x0f
        /*0012*/ 	.short	(.L_30 - .L_29)


	//   ....[0]....
	.align		4
.L_29:
        /*0014*/ 	.word	index@(vprintf)


	//----- nvinfo : EIATTR_MERCURY_ISA_VERSION
	.align		4
.L_30:
        /*0018*/ 	.byte	0x03, 0x5f
        /*001a*/ 	.short	0x0101


	//----- nvinfo : EIATTR_VRC_CTA_INIT_COUNT
	.align		4
        /*001c*/ 	.byte	0x02, 0x4a
	.zero		1
	.zero		1


	//----- nvinfo : EIATTR_SYSCALL_OFFSETS
	.align		4
        /*0020*/ 	.byte	0x04, 0x46
        /*0022*/ 	.short	(.L_32 - .L_31)


	//   ....[0]....
.L_31:
        /*0024*/ 	.word	0x000000f0


	//----- nvinfo : EIATTR_EXIT_INSTR_OFFSETS
	.align		4
.L_32:
        /*0028*/ 	.byte	0x04, 0x1c
        /*002a*/ 	.short	(.L_34 - .L_33)


	//   ....[0]....
.L_33:
        /*002c*/ 	.word	0x00000070


	//   ....[1]....
        /*0030*/ 	.word	0x00000100


	//----- nvinfo : EIATTR_CRS_STACK_SIZE
	.align		4
.L_34:
        /*0034*/ 	.byte	0x04, 0x1e
        /*0036*/ 	.short	(.L_36 - .L_35)
.L_35:
        /*0038*/ 	.word	0x00000000


	//----- nvinfo : EIATTR_SW_WAR
	.align		4
.L_36:
        /*003c*/ 	.byte	0x04, 0x36
        /*003e*/ 	.short	(.L_38 - .L_37)
.L_37:
        /*0040*/ 	.word	0x00000008
.L_38:


//--------------------- .nv.callgraph             --------------------------
	.section	.nv.callgraph,"",@"SHT_CUDA_CALLGRAPH"
	.align	4
	.sectionentsize	8
	.align		4
        /*0000*/ 	.word	0x00000000
	.align		4
        /*0004*/ 	.word	0xffffffff
	.align		4
        /*0008*/ 	.word	index@(_Z6warmupv)
	.align		4
        /*000c*/ 	.word	index@(vprintf)
	.align		4
        /*0010*/ 	.word	0x00000000
	.align		4
        /*0014*/ 	.word	0xfffffffe
	.align		4
        /*0018*/ 	.word	0x00000000
	.align		4
        /*001c*/ 	.word	0xfffffffd
	.align		4
        /*0020*/ 	.word	0x00000000
	.align		4
        /*0024*/ 	.word	0xfffffffc


//--------------------- .nv.constant4             --------------------------
	.section	.nv.constant4,"a",@progbits
	.align	8
	.align		8
.nv.constant4:
        /*0000*/ 	.dword	$str
	.align		8
        /*0008*/ 	.dword	vprintf


//--------------------- .text._Z13scan_with_maxPKiPii --------------------------
	.section	.text._Z13scan_with_maxPKiPii,"ax",@progbits
	.align	128
        .global         _Z13scan_with_maxPKiPii
        .type           _Z13scan_with_maxPKiPii,@function
        .size           _Z13scan_with_maxPKiPii,(.L_x_5 - _Z13scan_with_maxPKiPii)
        .other          _Z13scan_with_maxPKiPii,@"STO_CUDA_ENTRY STV_DEFAULT"
_Z13scan_with_maxPKiPii:
.text._Z13scan_with_maxPKiPii:
[----:B------:R-:W-:Y:S01]  /*0000*/  LDC R1, c[0x0][0x37c] ;  /* 0x0000df00ff017b82 */ /* 0x000fe20000000800 */
[----:B------:R-:W0:Y:S07]  /*0010*/  S2R R9, SR_TID.X ;  /* 0x0000000000097919 */ /* 0x000e2e0000002100 */
[----:B------:R-:W0:Y:S01]  /*0020*/  S2UR UR4, SR_CTAID.X ;  /* 0x00000000000479c3 */ /* 0x000e220000002500 */
[----:B------:R-:W1:Y:S01]  /*0030*/  LDCU UR5, c[0x0][0x390] ;  /* 0x00007200ff0577ac */ /* 0x000e620008000800 */
[----:B------:R-:W-:Y:S01]  /*0040*/  IMAD.MOV.U32 R0, RZ, RZ, -0x80000000 ;  /* 0x80000000ff007424 */ /* 0x000fe200078e00ff */
[----:B------:R-:W2:Y:S05]  /*0050*/  LDCU.64 UR6, c[0x0][0x358] ;  /* 0x00006b00ff0677ac */ /* 0x000eaa0008000a00 */
[----:B------:R-:W0:Y:S02]  /*0060*/  LDC R4, c[0x0][0x360] ;  /* 0x0000d800ff047b82 */ /* 0x000e240000000800 */
[----:B0-----:R-:W-:-:S05]  /*0070*/  IMAD R5, R4, UR4, R9 ;  /* 0x0000000404057c24 */ /* 0x001fca000f8e0209 */
[----:B-1----:R-:W-:-:S13]  /*0080*/  ISETP.GE.AND P0, PT, R5, UR5, PT ;  /* 0x0000000505007c0c */ /* 0x002fda000bf06270 */
[----:B------:R-:W0:Y:S02]  /*0090*/  @!P0 LDC.64 R2, c[0x0][0x380] ;  /* 0x0000e000ff028b82 */ /* 0x000e240000000a00 */
[----:B0-----:R-:W-:-:S05]  /*00a0*/  @!P0 IMAD.WIDE R2, R5, 0x4, R2 ;  /* 0x0000000405028825 */ /* 0x001fca00078e0202 */
[----:B--2---:R-:W2:Y:S01]  /*00b0*/  @!P0 LDG.E.CONSTANT R0, desc[UR6][R2.64] ;  /* 0x0000000602008981 */ /* 0x004ea2000c1e9900 */
[----:B------:R-:W0:Y:S01]  /*00c0*/  S2UR UR5, SR_CgaCtaId ;  /* 0x00000000000579c3 */ /* 0x000e220000008800 */
[----:B------:R-:W-:Y:S01]  /*00d0*/  UMOV UR4, 0x400 ;  /* 0x0000040000047882 */ /* 0x000fe20000000000 */
[----:B------:R-:W-:Y:S01]  /*00e0*/  ISETP.GE.U32.AND P0, PT, R4, 0x2, PT ;  /* 0x000000020400780c */ /* 0x000fe20003f06070 */
[----:B0-----:R-:W-:-:S06]  /*00f0*/  ULEA UR4, UR5, UR4, 0x18 ;  /* 0x0000000405047291 */ /* 0x001fcc000f8ec0ff */
[----:B------:R-:W-:-:S05]  /*0100*/  LEA R7, R9, UR4, 0x2 ;  /* 0x0000000409077c11 */ /* 0x000fca000f8e10ff */
[----:B--2---:R0:W-:Y:S01]  /*0110*/  STS [R7], R0 ;  /* 0x0000000007007388 */ /* 0x0041e20000000800 */
[----:B------:R-:W-:Y:S05]  /*0120*/  @!P0 BRA `(.L_x_0) ;  /* 0x0000000000348947 */ /* 0x000fea0003800000 */
[----:B------:R-:W-:-:S05]  /*0130*/  UMOV UR5, 0x1 ;  /* 0x0000000100057882 */ /* 0x000fca0000000000 */
.L_x_1:
[----:B------:R-:W-:-:S13]  /*0140*/  ISETP.GE.U32.AND P0, PT, R9, UR5, PT ;  /* 0x0000000509007c0c */ /* 0x000fda000bf06070 */
[----:B0-----:R-:W-:Y:S01]  /*0150*/  @P0 VIADD R0, R9, -UR5 ;  /* 0x8000000509000c36 */ /* 0x001fe20008000000 */
[----:B------:R-:W-:-:S04]  /*0160*/  USHF.L.U32 UR5, UR5, 0x1, URZ ;  /* 0x0000000105057899 */ /* 0x000fc800080006ff */
[----:B------:R-:W-:Y:S02]  /*0170*/  @P0 LEA R2, R0, UR4, 0x2 ;  /* 0x0000000400020c11 */ /* 0x000fe4000f8e10ff */
[----:B------:R-:W-:Y:S04]  /*0180*/  LDS R0, [R7] ;  /* 0x0000000007007984 */ /* 0x000fe80000000800 */
[----:B------:R-:W0:Y:S02]  /*0190*/  @P0 LDS R3, [R2] ;  /* 0x0000000002030984 */ /* 0x000e240000000800 */
[----:B0-----:R-:W-:Y:S01]  /*01a0*/  @P0 VIMNMX R0, PT, PT, R0, R3, !PT ;  /* 0x0000000300000248 */ /* 0x001fe20007fe0100 */
[----:B------:R-:W-:Y:S01]  /*01b0*/  BAR.SYNC.DEFER_BLOCKING 0x0 ;  /* 0x0000000000007b1d */ /* 0x000fe20000010000 */
[----:B------:R-:W-:-:S05]  /*01c0*/  ISETP.LE.U32.AND P0, PT, R4, UR5, PT ;  /* 0x0000000504007c0c */ /* 0x000fca000bf03070 */
[----:B------:R1:W-:Y:S02]  /*01d0*/  STS [R7], R0 ;  /* 0x0000000007007388 */ /* 0x0003e40000000800 */
[----:B------:R-:W-:Y:S06]  /*01e0*/  BAR.SYNC.DEFER_BLOCKING 0x0 ;  /* 0x0000000000007b1d */ /* 0x000fec0000010000 */
[----:B-1----:R-:W-:Y:S05]  /*01f0*/  @!P0 BRA `(.L_x_1) ;  /* 0xfffffffc00d08947 */ /* 0x002fea000383ffff */
.L_x_0:
[----:B------:R-:W1:Y:S02]  /*0200*/  LDCU UR4, c[0x0][0x390] ;  /* 0x00007200ff0477ac */ /* 0x000e640008000800 */
[----:B-1----:R-:W-:-:S13]  /*0210*/  ISETP.GE.AND P0, PT, R5, UR4, PT ;  /* 0x0000000405007c0c */ /* 0x002fda000bf06270 */
[----:B------:R-:W-:Y:S05]  /*0220*/  @P0 EXIT ;  /* 0x000000000000094d */ /* 0x000fea0003800000 */
[----:B0-----:R-:W0:Y:S01]  /*0230*/  LDS R7, [R7] ;  /* 0x0000000007077984 */ /* 0x001e220000000800 */
[----:B------:R-:W1:Y:S02]  /*0240*/  LDC.64 R2, c[0x0][0x388] ;  /* 0x0000e200ff027b82 */ /* 0x000e640000000a00 */
[----:B-1----:R-:W-:-:S05]  /*0250*/  IMAD.WIDE R2, R5, 0x4, R2 ;  /* 0x0000000405027825 */ /* 0x002fca00078e0202 */
[----:B0-----:R-:W-:Y:S01]  /*0260*/  STG.E desc[UR6][R2.64], R7 ;  /* 0x0000000702007986 */ /* 0x001fe2000c101906 */
[----:B------:R-:W-:Y:S05]  /*0270*/  EXIT ;  /* 0x000000000000794d */ /* 0x000fea0003800000 */
.L_x_2:
[----:B------:R-:W-:-:S00]  /*0280*/  BRA `(.L_x_2) ;  /* 0xfffffffc00fc7947 */ /* 0x000fc0000383ffff */
[----:B------:R-:W-:-:S00]  /*0290*/  NOP ;  /* 0x0000000000007918 */ /* 0x000fc00000000000 */
        /* <DEDUP_REMOVED lines=14> */
.L_x_5:


//--------------------- .text._Z6warmupv          --------------------------
	.section	.text._Z6warmupv,"ax",@progbits
	.align	128
        .global         _Z6warmupv
        .type           _Z6warmupv,@function
        .size           _Z6warmupv,(.L_x_6 - _Z6warmupv)
        .other          _Z6warmupv,@"STO_CUDA_ENTRY STV_DEFAULT"
_Z6warmupv:
.text._Z6warmupv:
[----:B------:R-:W0:Y:S01]  /*0000*/  LDC R1, c[0x0][0x37c] ;  /* 0x0000df00ff017b82 */ /* 0x000e220000000800 */
[----:B------:R-:W1:Y:S07]  /*0010*/  S2R R0, SR_TID.X ;  /* 0x0000000000007919 */ /* 0x000e6e0000002100 */
[----:B------:R-:W2:Y:S01]  /*0020*/  S2UR UR4, SR_CTAID.X ;  /* 0x00000000000479c3 */ /* 0x000ea20000002500 */
[----:B------:R-:W2:Y:S02]  /*0030*/  LDCU UR5, c[0x0][0x360] ;  /* 0x00006c00ff0577ac */ /* 0x000ea40008000800 */
[----:B--2---:R-:W-:Y:S01]  /*0040*/  UIMAD UR4, UR4, UR5, URZ ;  /* 0x00000005040472a4 */ /* 0x004fe2000f8e02ff */
[----:B-1----:R-:W-:-:S05]  /*0050*/  IMAD.MOV R0, RZ, RZ, -R0 ;  /* 0x000000ffff007224 */ /* 0x002fca00078e0a00 */
[----:B------:R-:W-:-:S13]  /*0060*/  ISETP.NE.AND P0, PT, R0, UR4, PT ;  /* 0x0000000400007c0c */ /* 0x000fda000bf05270 */
[----:B0-----:R-:W-:Y:S05]  /*0070*/  @P0 EXIT ;  /* 0x000000000000094d */ /* 0x001fea0003800000 */
[----:B------:R-:W-:Y:S01]  /*0080*/  MOV R0, 0x8 ;  /* 0x0000000800007802 */ /* 0x000fe20000000f00 */
[----:B------:R-:W0:Y:S01]  /*0090*/  LDCU.64 UR4, c[0x4][URZ] ;  /* 0x01000000ff0477ac */ /* 0x000e220008000a00 */
[----:B------:R-:W-:Y:S02]  /*00a0*/  CS2R R6, SRZ ;  /* 0x0000000000067805 */ /* 0x000fe4000001ff00 */
[----:B------:R1:W2:Y:S01]  /*00b0*/  LDC.64 R2, c[0x4][R0] ;  /* 0x0100000000027b82 */ /* 0x0002a20000000a00 */
[----:B0-----:R-:W-:Y:S02]  /*00c0*/  IMAD.U32 R4, RZ, RZ, UR4 ;  /* 0x00000004ff047e24 */ /* 0x001fe4000f8e00ff */
[----:B-1----:R-:W-:-:S07]  /*00d0*/  IMAD.U32 R5, RZ, RZ, UR5 ;  /* 0x00000005ff057e24 */ /* 0x002fce000f8e00ff */
[----:B------:R-:W-:-:S07]  /*00e0*/  LEPC R20, `(.L_x_3) ;  /* 0x000000001014794e */ /* 0x000fce0000000000 */
[----:B--2---:R-:W-:Y:S05]  /*00f0*/  CALL.ABS.NOINC R2 ;  /* 0x0000000002007343 */ /* 0x004fea0003c00000 */
.L_x_3:
[----:B------:R-:W-:Y:S05]  /*0100*/  EXIT ;  /* 0x000000000000794d */ /* 0x000fea0003800000 */
.L_x_4:
        /* <DEDUP_REMOVED lines=15> */
.L_x_6:


//--------------------- .nv.global.init           --------------------------
	.section	.nv.global.init,"aw",@progbits
.nv.global.init:
	.type		$str,@object
	.size		$str,(.L_0 - $str)
$str:
        /*0000*/ 	.byte	0x77, 0x61, 0x72, 0x6d, 0x75, 0x70, 0x20, 0x63, 0x6f, 0x6d, 0x70, 0x6c, 0x65, 0x74, 0x65, 0x2e
        /*0010*/ 	.byte	0x0a, 0x00
.L_0:


//--------------------- .nv.shared._Z13scan_with_maxPKiPii --------------------------
	.section	.nv.shared._Z13scan_with_maxPKiPii,"aw",@nobits
	.sectionflags	@""
	.align	16
	.zero		1024


//--------------------- .nv.shared.reserved.0     --------------------------
	.section	.nv.shared.reserved.0,"aw",@nobits
	.weak		__nv_reservedSMEM_offset_0_alias
	.size		__nv_reservedSMEM_offset_0_alias, 0, 64
	.other		__nv_reservedSMEM_offset_0_alias,@"STO_CUDA_RESERVED_SHARED STV_DEFAULT"
__nv_reservedSMEM_offset_0_alias:
	.zero		0
	.zero		64


//--------------------- .nv.shared._Z6warmupv     --------------------------
	.section	.nv.shared._Z6warmupv,"aw",@nobits
	.sectionflags	@""
	.align	16
	.zero		1024


//--------------------- .nv.constant0._Z13scan_with_maxPKiPii --------------------------
	.section	.nv.constant0._Z13scan_with_maxPKiPii,"a",@progbits
	.sectionflags	@""
	.align	4
.nv.constant0._Z13scan_with_maxPKiPii:
	.zero		916


//--------------------- .nv.constant0._Z6warmupv  --------------------------
	.section	.nv.constant0._Z6warmupv,"a",@progbits
	.sectionflags	@""
	.align	4
.nv.constant0._Z6warmupv:
	.zero		896


//--------------------- SYMBOLS --------------------------

	.type		.nv.reservedSmem.offset0,@object
	.size		.nv.reservedSmem.offset0,0x4
	.type		.nv.reservedSmem.cap,@object
	.size		.nv.reservedSmem.cap,0x4
	.type		vprintf,@function
